	.headerflags	@"EF_CUDA_TEXMODE_UNIFIED EF_CUDA_64BIT_ADDRESS EF_CUDA_ACCELERATORS EF_CUDA_SM90 EF_CUDA_VIRTUAL_SM(EF_CUDA_SM90)"
	.elftype	@"ET_EXEC"


//--------------------- .nv.info                  --------------------------
	.section	.nv.info,"",@"SHT_CUDA_INFO"
	.align	4


	//----- nvinfo : EIATTR_REGCOUNT
	.align		4
        /*0000*/ 	.byte	0x04, 0x2f
        /*0002*/ 	.short	(.L_1 - .L_0)
	.align		4
.L_0:
        /*0004*/ 	.word	index@(triton_poi_fused_cat_35)
        /*0008*/ 	.word	0x00000014


	//----- nvinfo : EIATTR_MIN_STACK_SIZE
	.align		4
.L_1:
        /*000c*/ 	.byte	0x04, 0x12
        /*000e*/ 	.short	(.L_3 - .L_2)
	.align		4
.L_2:
        /*0010*/ 	.word	index@(triton_poi_fused_cat_35)
        /*0014*/ 	.word	0x00000000


	//----- nvinfo : EIATTR_FRAME_SIZE
	.align		4
.L_3:
        /*0018*/ 	.byte	0x04, 0x11
        /*001a*/ 	.short	(.L_5 - .L_4)
	.align		4
.L_4:
        /*001c*/ 	.word	index@(triton_poi_fused_cat_35)
        /*0020*/ 	.word	0x00000000


	//----- nvinfo : EIATTR_MIN_STACK_SIZE
	.align		4
.L_5:
        /*0024*/ 	.byte	0x04, 0x12
        /*0026*/ 	.short	(.L_7 - .L_6)
	.align		4
.L_6:
        /*0028*/ 	.word	index@(triton_poi_fused_cat_35)
        /*002c*/ 	.word	0x00000000
.L_7:


//--------------------- .nv.info.triton_poi_fused_cat_35 --------------------------
	.section	.nv.info.triton_poi_fused_cat_35,"",@"SHT_CUDA_INFO"
	.sectionflags	@""
	.align	4


	//----- nvinfo : EIATTR_CUDA_API_VERSION
	.align		4
        /*0000*/ 	.byte	0x04, 0x37
        /*0002*/ 	.short	(.L_9 - .L_8)
.L_8:
        /*0004*/ 	.word	0x0000007c


	//----- nvinfo : EIATTR_KPARAM_INFO
	.align		4
.L_9:
        /*0008*/ 	.byte	0x04, 0x17
        /*000a*/ 	.short	(.L_11 - .L_10)
.L_10:
        /*000c*/ 	.word	0x00000000
        /*0010*/ 	.short	0x0005
        /*0012*/ 	.short	0x0028
        /*0014*/ 	.byte	0x00, 0xf0, 0x11, 0x00


	//----- nvinfo : EIATTR_KPARAM_INFO
	.align		4
.L_11:
        /*0018*/ 	.byte	0x04, 0x17
        /*001a*/ 	.short	(.L_13 - .L_12)
.L_12:
        /*001c*/ 	.word	0x00000000
        /*0020*/ 	.short	0x0004
        /*0022*/ 	.short	0x0020
        /*0024*/ 	.byte	0x00, 0xf4, 0x21, 0x00


	//----- nvinfo : EIATTR_KPARAM_INFO
	.align		4
.L_13:
        /*0028*/ 	.byte	0x04, 0x17
        /*002a*/ 	.short	(.L_15 - .L_14)
.L_14:
        /*002c*/ 	.word	0x00000000
        /*0030*/ 	.short	0x0003
        /*0032*/ 	.short	0x0018
        /*0034*/ 	.byte	0x00, 0xf4, 0x21, 0x00


	//----- nvinfo : EIATTR_KPARAM_INFO
	.align		4
.L_15:
        /*0038*/ 	.byte	0x04, 0x17
        /*003a*/ 	.short	(.L_17 - .L_16)
.L_16:
        /*003c*/ 	.word	0x00000000
        /*0040*/ 	.short	0x0002
        /*0042*/ 	.short	0x0010
        /*0044*/ 	.byte	0x00, 0xf4, 0x21, 0x00


	//----- nvinfo : EIATTR_KPARAM_INFO
	.align		4
.L_17:
        /*0048*/ 	.byte	0x04, 0x17
        /*004a*/ 	.short	(.L_19 - .L_18)
.L_18:
        /*004c*/ 	.word	0x00000000
        /*0050*/ 	.short	0x0001
        /*0052*/ 	.short	0x0008
        /*0054*/ 	.byte	0x00, 0xf4, 0x21, 0x00


	//----- nvinfo : EIATTR_KPARAM_INFO
	.align		4
.L_19:
        /*0058*/ 	.byte	0x04, 0x17
        /*005a*/ 	.short	(.L_21 - .L_20)
.L_20:
        /*005c*/ 	.word	0x00000000
        /*0060*/ 	.short	0x0000
        /*0062*/ 	.short	0x0000
        /*0064*/ 	.byte	0x00, 0xf4, 0x21, 0x00


	//----- nvinfo : EIATTR_SPARSE_MMA_MASK
	.align		4
.L_21:
        /*0068*/ 	.byte	0x03, 0x50
        /*006a*/ 	.short	0x0000


	//----- nvinfo : EIATTR_MAXREG_COUNT
	.align		4
        /*006c*/ 	.byte	0x03, 0x1b
        /*006e*/ 	.short	0x00ff


	//----- nvinfo : EIATTR_EXIT_INSTR_OFFSETS
	.align		4
        /*0070*/ 	.byte	0x04, 0x1c
        /*0072*/ 	.short	(.L_23 - .L_22)


	//   ....[0]....
.L_22:
        /*0074*/ 	.word	0x000003a0


	//   ....[1]....
        /*0078*/ 	.word	0x000003c0


	//----- nvinfo : EIATTR_REQNTID
	.align		4
.L_23:
        /*007c*/ 	.byte	0x04, 0x10
        /*007e*/ 	.short	(.L_25 - .L_24)
.L_24:
        /*0080*/ 	.word	0x00000080
        /*0084*/ 	.word	0x00000001
        /*0088*/ 	.word	0x00000001


	//----- nvinfo : EIATTR_CBANK_PARAM_SIZE
	.align		4
.L_25:
        /*008c*/ 	.byte	0x03, 0x19
        /*008e*/ 	.short	0x002c


	//----- nvinfo : EIATTR_PARAM_CBANK
	.align		4
        /*0090*/ 	.byte	0x04, 0x0a
        /*0092*/ 	.short	(.L_27 - .L_26)
	.align		4
.L_26:
        /*0094*/ 	.word	index@(.nv.constant0.triton_poi_fused_cat_35)
        /*0098*/ 	.short	0x0210
        /*009a*/ 	.short	0x002c


	//----- nvinfo : EIATTR_SW_WAR
	.align		4
.L_27:
        /*009c*/ 	.byte	0x04, 0x36
        /*009e*/ 	.short	(.L_29 - .L_28)
.L_28:
        /*00a0*/ 	.word	0x00000008
.L_29:


//--------------------- .nv.callgraph             --------------------------
	.section	.nv.callgraph,"",@"SHT_CUDA_CALLGRAPH"
	.align	4
	.sectionentsize	8
	.align		4
        /*0000*/ 	.word	0x00000000
	.align		4
        /*0004*/ 	.word	0xffffffff
	.align		4
        /*0008*/ 	.word	0x00000000
	.align		4
        /*000c*/ 	.word	0xfffffffe
	.align		4
        /*0010*/ 	.word	0x00000000
	.align		4
        /*0014*/ 	.word	0xfffffffd
	.align		4
        /*0018*/ 	.word	0x00000000
	.align		4
        /*001c*/ 	.word	0xfffffffc


//--------------------- .text.triton_poi_fused_cat_35 --------------------------
	.section	.text.triton_poi_fused_cat_35,"ax",@progbits
	.align	128
        .global         triton_poi_fused_cat_35
        .type           triton_poi_fused_cat_35,@function
        .size           triton_poi_fused_cat_35,(.L_x_1 - triton_poi_fused_cat_35)
        .other          triton_poi_fused_cat_35,@"STO_CUDA_ENTRY STV_DEFAULT"
triton_poi_fused_cat_35:
.text.triton_poi_fused_cat_35:
[----:B------:R-:W0:Y:S02]  /*0000*/  LDC R1, c[0x0][0x28] ;  /* 0x00000a00ff017b82 */ /* 0x000e240000000800 */
[----:B------:R-:W1:Y:S01]  /*0010*/  S2R R0, SR_TID.X ;  /* 0x0000000000007919 */ /* 0x000e620000002100 */
[----:B------:R-:W2:Y:S01]  /*0020*/  LDC.64 R2, c[0x0][0x210] ;  /* 0x00008400ff027b82 */ /* 0x000ea20000000a00 */
[----:B------:R-:W-:Y:S01]  /*0030*/  ULDC.64 UR4, c[0x0][0x208] ;  /* 0x0000820000047ab9 */ /* 0x000fe20000000a00 */
[----:B------:R-:W3:Y:S06]  /*0040*/  S2R R11, SR_CTAID.X ;  /* 0x00000000000b7919 */ /* 0x000eec0000002500 */
[----:B------:R-:W4:Y:S01]  /*0050*/  LDC.64 R8, c[0x0][0x220] ;  /* 0x00008800ff087b82 */ /* 0x000f220000000a00 */
[----:B-1----:R-:W-:-:S05]  /*0060*/  LOP3.LUT R0, R0, 0x7f, RZ, 0xc0, !PT ;  /* 0x0000007f00007812 */ /* 0x002fca00078ec0ff */
[----:B---3--:R-:W-:-:S04]  /*0070*/  IMAD R11, R11, 0x80, R0 ;  /* 0x000000800b0b7824 */ /* 0x008fc800078e0200 */
[C---:B------:R-:W-:Y:S01]  /*0080*/  IMAD.HI R10, R11.reuse, 0x30c30c31, RZ ;  /* 0x30c30c310b0a7827 */ /* 0x040fe200078e02ff */
[----:B------:R-:W-:Y:S02]  /*0090*/  SHF.R.S32.HI R0, RZ, 0x1f, R11 ;  /* 0x0000001fff007819 */ /* 0x000fe4000001140b */
[----:B------:R-:W-:Y:S02]  /*00a0*/  ISETP.GE.AND P0, PT, R11, 0x5400, PT ;  /* 0x000054000b00780c */ /* 0x000fe40003f06270 */
[----:B------:R-:W-:Y:S02]  /*00b0*/  LEA.HI R6, R0, R11, RZ, 0x4 ;  /* 0x0000000b00067211 */ /* 0x000fe400078f20ff */
[----:B------:R-:W-:Y:S02]  /*00c0*/  SHF.R.U32.HI R7, RZ, 0x1f, R10 ;  /* 0x0000001fff077819 */ /* 0x000fe4000001160a */
[----:B------:R-:W-:Y:S02]  /*00d0*/  SHF.R.S32.HI R0, RZ, 0x4, R6 ;  /* 0x00000004ff007819 */ /* 0x000fe40000011406 */
[----:B------:R-:W-:-:S02]  /*00e0*/  LOP3.LUT R6, R6, 0xfffffff0, RZ, 0xc0, !PT ;  /* 0xfffffff006067812 */ /* 0x000fc400078ec0ff */
[----:B------:R-:W-:Y:S01]  /*00f0*/  LEA.HI.SX32 R10, R10, R7, 0x16 ;  /* 0x000000070a0a7211 */ /* 0x000fe200078fb2ff */
[----:B------:R-:W-:-:S04]  /*0100*/  IMAD.HI R4, R0, 0x30c30c31, RZ ;  /* 0x30c30c3100047827 */ /* 0x000fc800078e02ff */
[----:B------:R-:W-:Y:S01]  /*0110*/  IMAD.IADD R13, R11, 0x1, -R6 ;  /* 0x000000010b0d7824 */ /* 0x000fe200078e0a06 */
[----:B------:R-:W-:Y:S01]  /*0120*/  SHF.R.U32.HI R5, RZ, 0x1f, R4 ;  /* 0x0000001fff057819 */ /* 0x000fe20000011604 */
[----:B------:R-:W1:Y:S02]  /*0130*/  LDC.64 R6, c[0x0][0x228] ;  /* 0x00008a00ff067b82 */ /* 0x000e640000000a00 */
[----:B------:R-:W-:Y:S01]  /*0140*/  IMAD R13, R10, 0x4180, R13 ;  /* 0x000041800a0d7824 */ /* 0x000fe200078e020d */
[----:B------:R-:W-:-:S05]  /*0150*/  LEA.HI.SX32 R5, R4, R5, 0x1a ;  /* 0x0000000504057211 */ /* 0x000fca00078fd2ff */
[----:B------:R-:W-:Y:S02]  /*0160*/  IMAD R0, R5, -0x150, R0 ;  /* 0xfffffeb005007824 */ /* 0x000fe400078e0200 */
[----:B------:R-:W3:Y:S02]  /*0170*/  LDC.64 R4, c[0x0][0x218] ;  /* 0x00008600ff047b82 */ /* 0x000ee40000000a00 */
[C---:B------:R-:W-:Y:S01]  /*0180*/  VIADD R12, R0.reuse, 0xfffffef8 ;  /* 0xfffffef8000c7836 */ /* 0x040fe20000000000 */
[C---:B------:R-:W-:Y:S01]  /*0190*/  ISETP.GE.AND P5, PT, R0.reuse, 0x108, PT ;  /* 0x000001080000780c */ /* 0x040fe20003fa6270 */
[C---:B------:R-:W-:Y:S02]  /*01a0*/  IMAD R13, R0.reuse, 0x10, R13 ;  /* 0x00000010000d7824 */ /* 0x040fe400078e020d */
[----:B------:R-:W-:Y:S01]  /*01b0*/  VIADD R14, R0, 0xfffffee0 ;  /* 0xfffffee0000e7836 */ /* 0x000fe20000000000 */
[----:B------:R-:W-:Y:S01]  /*01c0*/  ISETP.LT.AND P6, PT, R11, 0x5400, !P5 ;  /* 0x000054000b00780c */ /* 0x000fe20006fc1270 */
[----:B------:R-:W-:Y:S01]  /*01d0*/  IMAD R11, R10, -0x1500, R11 ;  /* 0xffffeb000a0b7824 */ /* 0x000fe200078e020b */
[----:B------:R-:W-:Y:S01]  /*01e0*/  ISETP.LT.U32.AND P4, PT, R12, 0x18, !P0 ;  /* 0x000000180c00780c */ /* 0x000fe20004781070 */
[----:B------:R-:W-:Y:S01]  /*01f0*/  HFMA2.MMA R12, -RZ, RZ, 0, 0 ;  /* 0x00000000ff0c7435 */ /* 0x000fe200000001ff */
[----:B------:R-:W-:Y:S01]  /*0200*/  VIADD R15, R13, 0x2f80 ;  /* 0x00002f800d0f7836 */ /* 0x000fe20000000000 */
[----:B------:R-:W-:Y:S01]  /*0210*/  ISETP.LT.U32.AND P2, PT, R14, 0x18, !P0 ;  /* 0x000000180e00780c */ /* 0x000fe20004741070 */
[----:B------:R-:W-:-:S04]  /*0220*/  IMAD R11, R10, 0x5080, R11 ;  /* 0x000050800a0b7824 */ /* 0x000fc800078e020b */
[----:B--2---:R-:W-:Y:S01]  /*0230*/  IMAD.WIDE R2, R11, 0x4, R2 ;  /* 0x000000040b027825 */ /* 0x004fe200078e0202 */
[----:B------:R-:W-:-:S04]  /*0240*/  ISETP.GT.AND P1, PT, R0, 0x137, !P0 ;  /* 0x000001370000780c */ /* 0x000fc80004724270 */
[----:B------:R2:W5:Y:S01]  /*0250*/  @P6 LDG.E R12, desc[UR4][R2.64] ;  /* 0x00000004020c6981 */ /* 0x000562000c1e1900 */
[----:B------:R-:W-:Y:S02]  /*0260*/  VIADD R17, R13, 0x2c80 ;  /* 0x00002c800d117836 */ /* 0x000fe40000000000 */
[----:B---3--:R-:W-:Y:S01]  /*0270*/  IMAD.WIDE R4, R15, 0x4, R4 ;  /* 0x000000040f047825 */ /* 0x008fe200078e0204 */
[----:B------:R-:W-:Y:S02]  /*0280*/  IADD3 R15, R13, 0x2e00, RZ ;  /* 0x00002e000d0f7810 */ /* 0x000fe40007ffe0ff */
[----:B------:R-:W-:Y:S01]  /*0290*/  MOV R13, RZ ;  /* 0x000000ff000d7202 */ /* 0x000fe20000000f00 */
[----:B------:R-:W-:Y:S02]  /*02a0*/  IMAD.MOV.U32 R14, RZ, RZ, RZ ;  /* 0x000000ffff0e7224 */ /* 0x000fe400078e00ff */
[----:B----4-:R-:W-:Y:S01]  /*02b0*/  IMAD.WIDE R8, R15, 0x4, R8 ;  /* 0x000000040f087825 */ /* 0x010fe200078e0208 */
[----:B--2---:R-:W2:Y:S03]  /*02c0*/  LDC.64 R2, c[0x0][0x230] ;  /* 0x00008c00ff027b82 */ /* 0x004ea60000000a00 */
[----:B------:R-:W-:Y:S01]  /*02d0*/  IMAD.MOV.U32 R16, RZ, RZ, RZ ;  /* 0x000000ffff107224 */ /* 0x000fe200078e00ff */
[----:B------:R-:W3:Y:S01]  /*02e0*/  @P4 LDG.E R14, desc[UR4][R4.64] ;  /* 0x00000004040e4981 */ /* 0x000ee2000c1e1900 */
[----:B-1----:R-:W-:-:S03]  /*02f0*/  IMAD.WIDE R6, R17, 0x4, R6 ;  /* 0x0000000411067825 */ /* 0x002fc600078e0206 */
[----:B------:R-:W4:Y:S04]  /*0300*/  @P2 LDG.E R13, desc[UR4][R8.64] ;  /* 0x00000004080d2981 */ /* 0x000f28000c1e1900 */
[----:B------:R-:W4:Y:S01]  /*0310*/  @P1 LDG.E R16, desc[UR4][R6.64] ;  /* 0x0000000406101981 */ /* 0x000f22000c1e1900 */
[----:B------:R-:W-:Y:S01]  /*0320*/  ISETP.GE.AND P3, PT, R0, 0x120, PT ;  /* 0x000001200000780c */ /* 0x000fe20003f66270 */
[----:B------:R-:W-:-:S04]  /*0330*/  IMAD R11, R10, 0x480, R11 ;  /* 0x000004800a0b7824 */ /* 0x000fc800078e020b */
[----:B--2---:R-:W-:Y:S01]  /*0340*/  IMAD.WIDE R2, R11, 0x4, R2 ;  /* 0x000000040b027825 */ /* 0x004fe200078e0202 */
[----:B-----5:R-:W-:Y:S02]  /*0350*/  SEL R15, R12, RZ, P6 ;  /* 0x000000ff0c0f7207 */ /* 0x020fe40003000000 */
[----:B------:R-:W-:Y:S02]  /*0360*/  ISETP.GE.AND P6, PT, R0, 0x138, PT ;  /* 0x000001380000780c */ /* 0x000fe40003fc6270 */
[----:B---3--:R-:W-:-:S03]  /*0370*/  @P5 SEL R15, R14, RZ, P4 ;  /* 0x000000ff0e0f5207 */ /* 0x008fc60002000000 */
[----:B----4-:R-:W-:-:S08]  /*0380*/  @P3 SEL R15, R13, RZ, P2 ;  /* 0x000000ff0d0f3207 */ /* 0x010fd00001000000 */
[----:B------:R-:W-:Y:S01]  /*0390*/  @P6 SEL R15, R16, RZ, P1 ;  /* 0x000000ff100f6207 */ /* 0x000fe20000800000 */
[----:B------:R-:W-:Y:S06]  /*03a0*/  @P0 EXIT ;  /* 0x000000000000094d */ /* 0x000fec0003800000 */
[----:B------:R-:W-:Y:S01]  /*03b0*/  STG.E desc[UR4][R2.64], R15 ;  /* 0x0000000f02007986 */ /* 0x000fe2000c101904 */
[----:B------:R-:W-:Y:S05]  /*03c0*/  EXIT ;  /* 0x000000000000794d */ /* 0x000fea0003800000 */
.L_x_0:
[----:B------:R-:W-:-:S00]  /*03d0*/  BRA `(.L_x_0) ;  /* 0xfffffffc00fc7947 */ /* 0x000fc0000383ffff */
[----:B------:R-:W-:-:S00]  /*03e0*/  NOP ;  /* 0x0000000000007918 */ /* 0x000fc00000000000 */
        /* <DEDUP_REMOVED lines=9> */
.L_x_1:


//--------------------- .nv.constant0.triton_poi_fused_cat_35 --------------------------
	.section	.nv.constant0.triton_poi_fused_cat_35,"a",@progbits
	.sectionflags	@""
	.align	4
.nv.constant0.triton_poi_fused_cat_35:
	.zero		572
